//
// Generated by NVIDIA NVVM Compiler
//
// Compiler Build ID: CL-36424714
// Cuda compilation tools, release 13.0, V13.0.88
// Based on NVVM 20.0.0
//

.version 9.0
.target sm_100
.address_size 64

	// .globl	_Z10hello_cudav
.extern .func  (.param .b32 func_retval0) vprintf
(
	.param .b64 vprintf_param_0,
	.param .b64 vprintf_param_1
)
;
.global .align 1 .b8 $str[106] = {72, 101, 108, 108, 111, 32, 67, 117, 100, 97, 32, 98, 108, 111, 99, 107, 73, 100, 120, 46, 120, 61, 37, 100, 44, 32, 98, 108, 111, 99, 107, 73, 100, 120, 46, 121, 61, 37, 100, 44, 32, 98, 108, 111, 99, 107, 73, 100, 120, 46, 122, 61, 37, 100, 32, 60, 62, 32, 116, 104, 114, 101, 97, 100, 73, 100, 120, 46, 120, 61, 37, 100, 44, 32, 116, 104, 114, 101, 97, 100, 73, 100, 120, 46, 121, 61, 37, 100, 44, 32, 116, 104, 114, 101, 97, 100, 73, 100, 120, 46, 122, 61, 37, 100, 10};

.visible .entry _Z10hello_cudav()
{
	.local .align 8 .b8 	__local_depot0[24];
	.reg .b64 	%SP;
	.reg .b64 	%SPL;
	.reg .b32 	%r<9>;
	.reg .b64 	%rd<5>;

	mov.u64 	%SPL, __local_depot0;
	cvta.local.u64 	%SP, %SPL;
	add.u64 	%rd1, %SP, 0;
	add.u64 	%rd2, %SPL, 0;
	mov.u32 	%r1, %ctaid.x;
	mov.u32 	%r2, %ctaid.y;
	mov.u32 	%r3, %ctaid.z;
	mov.u32 	%r4, %tid.x;
	mov.u32 	%r5, %tid.y;
	mov.u32 	%r6, %tid.z;
	st.local.v2.u32 	[%rd2], {%r1, %r2};
	st.local.v2.u32 	[%rd2+8], {%r3, %r4};
	st.local.v2.u32 	[%rd2+16], {%r5, %r6};
	mov.u64 	%rd3, $str;
	cvta.global.u64 	%rd4, %rd3;
	{ // callseq 0, 0
	.param .b64 param0;
	st.param.b64 	[param0], %rd4;
	.param .b64 param1;
	st.param.b64 	[param1], %rd1;
	.param .b32 retval0;
	call.uni (retval0), 
	vprintf, 
	(
	param0, 
	param1
	);
	ld.param.b32 	%r7, [retval0];
	} // callseq 0
	ret;

}


// ===== COMPILED SASS (sm_100) =====

	.target	sm_100

	.elftype	@"ET_EXEC"


//--------------------- .note.nv.tkinfo           --------------------------
	.section	.note.nv.tkinfo,"",@"SHT_NOTE"
	.sectionflags	@"SHF_NOTE_NV_TKINFO"
	.tkinfo
        /*0018*/ 	.word	0x00000002
        /*0030*/ 	.string	""
        /*0030*/ 	.string	"ptxas"
        /*0030*/ 	.string	"Cuda compilation tools, release 13.0, V13.0.88"
        /*0030*/ 	.string	"Build cuda_13.0.r13.0/compiler.36424714_0"
        /*0030*/ 	.string	"-arch sm_100 -m 64 "



//--------------------- .note.nv.cuinfo           --------------------------
	.section	.note.nv.cuinfo,"",@"SHT_NOTE"
	.sectionflags	@"SHF_NOTE_NV_CUINFO"
        /*0018*/ 	.short	0x0002
        /*001a*/ 	.short	0x0064
        /*001c*/ 	.short	0x0082
	.zero		2


//--------------------- .nv.info                  --------------------------
	.section	.nv.info,"",@"SHT_CUDA_INFO"
	.align	4


	//----- nvinfo : EIATTR_REGCOUNT
	.align		4
        /*0000*/ 	.byte	0x04, 0x2f
        /*0002*/ 	.short	(.L_2 - .L_1)
	.align		4
.L_1:
        /*0004*/ 	.word	index@(_Z10hello_cudav)
        /*0008*/ 	.word	0x00000018


	//----- nvinfo : EIATTR_FRAME_SIZE
	.align		4
.L_2:
        /*000c*/ 	.byte	0x04, 0x11
        /*000e*/ 	.short	(.L_4 - .L_3)
	.align		4
.L_3:
        /*0010*/ 	.word	index@(_Z10hello_cudav)
        /*0014*/ 	.word	0x00000018


	//----- nvinfo : EIATTR_MIN_STACK_SIZE
	.align		4
.L_4:
        /*0018*/ 	.byte	0x04, 0x12
        /*001a*/ 	.short	(.L_6 - .L_5)
	.align		4
.L_5:
        /*001c*/ 	.word	index@(_Z10hello_cudav)
        /*0020*/ 	.word	0x00000018
.L_6:


//--------------------- .nv.compat                --------------------------
	.section	.nv.compat,"",@"SHT_CUDA_COMPAT_INFO"
	.align	4
        /*0000*/ 	.byte	0x02, 0x09, 0x00, 0x00, 0x02, 0x02, 0x01, 0x00, 0x02, 0x05, 0x05, 0x00, 0x03, 0x07, 0x01, 0x01
        /*0010*/ 	.byte	0x02, 0x03, 0x00, 0x00, 0x02, 0x06, 0x01, 0x00, 0x04, 0x0b, 0x08, 0x00, 0x09, 0x00, 0x00, 0x00
        /*0020*/ 	.byte	0x00, 0x00, 0x00, 0x00


//--------------------- .nv.info._Z10hello_cudav  --------------------------
	.section	.nv.info._Z10hello_cudav,"",@"SHT_CUDA_INFO"
	.sectionflags	@""
	.align	4


	//----- nvinfo : EIATTR_CUDA_API_VERSION
	.align		4
        /*0000*/ 	.byte	0x04, 0x37
        /*0002*/ 	.short	(.L_8 - .L_7)
.L_7:
        /*0004*/ 	.word	0x00000082


	//----- nvinfo : EIATTR_SPARSE_MMA_MASK
	.align		4
.L_8:
        /*0008*/ 	.byte	0x03, 0x50
        /*000a*/ 	.short	0x0000


	//----- nvinfo : EIATTR_MAXREG_COUNT
	.align		4
        /*000c*/ 	.byte	0x03, 0x1b
        /*000e*/ 	.short	0x00ff


	//----- nvinfo : EIATTR_EXTERNS
	.align		4
        /*0010*/ 	.byte	0x04, 0x0f
        /*0012*/ 	.short	(.L_10 - .L_9)


	//   ....[0]....
	.align		4
.L_9:
        /*0014*/ 	.word	index@(vprintf)


	//----- nvinfo : EIATTR_MERCURY_ISA_VERSION
	.align		4
.L_10:
        /*0018*/ 	.byte	0x03, 0x5f
        /*001a*/ 	.short	0x0101


	//----- nvinfo : EIATTR_VRC_CTA_INIT_COUNT
	.align		4
        /*001c*/ 	.byte	0x02, 0x4a
	.zero		1
	.zero		1


	//----- nvinfo : EIATTR_SYSCALL_OFFSETS
	.align		4
        /*0020*/ 	.byte	0x04, 0x46
        /*0022*/ 	.short	(.L_12 - .L_11)


	//   ....[0]....
.L_11:
        /*0024*/ 	.word	0x00000150


	//----- nvinfo : EIATTR_EXIT_INSTR_OFFSETS
	.align		4
.L_12:
        /*0028*/ 	.byte	0x04, 0x1c
        /*002a*/ 	.short	(.L_14 - .L_13)


	//   ....[0]....
.L_13:
        /*002c*/ 	.word	0x00000160


	//----- nvinfo : EIATTR_SW_WAR
	.align		4
.L_14:
        /*0030*/ 	.byte	0x04, 0x36
        /*0032*/ 	.short	(.L_16 - .L_15)
.L_15:
        /*0034*/ 	.word	0x00000008
.L_16:


//--------------------- .nv.callgraph             --------------------------
	.section	.nv.callgraph,"",@"SHT_CUDA_CALLGRAPH"
	.align	4
	.sectionentsize	8
	.align		4
        /*0000*/ 	.word	0x00000000
	.align		4
        /*0004*/ 	.word	0xffffffff
	.align		4
        /*0008*/ 	.word	index@(_Z10hello_cudav)
	.align		4
        /*000c*/ 	.word	index@(vprintf)
	.align		4
        /*0010*/ 	.word	0x00000000
	.align		4
        /*0014*/ 	.word	0xfffffffe
	.align		4
        /*0018*/ 	.word	0x00000000
	.align		4
        /*001c*/ 	.word	0xfffffffd
	.align		4
        /*0020*/ 	.word	0x00000000
	.align		4
        /*0024*/ 	.word	0xfffffffc


//--------------------- .nv.constant4             --------------------------
	.section	.nv.constant4,"a",@progbits
	.align	8
	.align		8
.nv.constant4:
        /*0000*/ 	.dword	vprintf
	.align		8
        /*0008*/ 	.dword	$str


//--------------------- .text._Z10hello_cudav     --------------------------
	.section	.text._Z10hello_cudav,"ax",@progbits
	.align	128
        .global         _Z10hello_cudav
        .type           _Z10hello_cudav,@function
        .size           _Z10hello_cudav,(.L_x_2 - _Z10hello_cudav)
        .other          _Z10hello_cudav,@"STO_CUDA_ENTRY STV_DEFAULT"
_Z10hello_cudav:
.text._Z10hello_cudav:
[----:B------:R-:W0:Y:S01]  /*0000*/  LDC R1, c[0x0][0x37c] ;  /* 0x0000df00ff017b82 */ /* 0x000e220000000800 */
[----:B------:R-:W1:Y:S01]  /*0010*/  S2R R8, SR_CTAID.X ;  /* 0x0000000000087919 */ /* 0x000e620000002500 */
[----:B0-----:R-:W-:Y:S01]  /*0020*/  VIADD R1, R1, 0xffffffe8 ;  /* 0xffffffe801017836 */ /* 0x001fe20000000000 */
[----:B------:R-:W-:Y:S01]  /*0030*/  MOV R0, 0x0 ;  /* 0x0000000000007802 */ /* 0x000fe20000000f00 */
[----:B------:R-:W0:Y:S01]  /*0040*/  LDCU UR4, c[0x0][0x2f8] ;  /* 0x00005f00ff0477ac */ /* 0x000e220008000800 */
[----:B------:R-:W1:Y:S03]  /*0050*/  S2R R9, SR_CTAID.Y ;  /* 0x0000000000097919 */ /* 0x000e660000002600 */
[----:B------:R2:W3:Y:S01]  /*0060*/  LDC.64 R2, c[0x4][R0] ;  /* 0x0100000000027b82 */ /* 0x0004e20000000a00 */
[----:B------:R-:W4:Y:S01]  /*0070*/  LDCU.64 UR6, c[0x4][0x8] ;  /* 0x01000100ff0677ac */ /* 0x000f220008000a00 */
[----:B------:R-:W5:Y:S01]  /*0080*/  S2R R10, SR_CTAID.Z ;  /* 0x00000000000a7919 */ /* 0x000f620000002700 */
[----:B------:R-:W2:Y:S01]  /*0090*/  LDCU UR5, c[0x0][0x2fc] ;  /* 0x00005f80ff0577ac */ /* 0x000ea20008000800 */
[----:B------:R-:W5:Y:S01]  /*00a0*/  S2R R11, SR_TID.X ;  /* 0x00000000000b7919 */ /* 0x000f620000002100 */
[----:B------:R-:W5:Y:S01]  /*00b0*/  S2R R12, SR_TID.Y ;  /* 0x00000000000c7919 */ /* 0x000f620000002200 */
[----:B------:R-:W5:Y:S01]  /*00c0*/  S2R R13, SR_TID.Z ;  /* 0x00000000000d7919 */ /* 0x000f620000002300 */
[----:B0-----:R-:W-:Y:S01]  /*00d0*/  IADD3 R6, P0, PT, R1, UR4, RZ ;  /* 0x0000000401067c10 */ /* 0x001fe2000ff1e0ff */
[----:B----4-:R-:W-:Y:S01]  /*00e0*/  IMAD.U32 R4, RZ, RZ, UR6 ;  /* 0x00000006ff047e24 */ /* 0x010fe2000f8e00ff */
[----:B------:R-:W-:-:S03]  /*00f0*/  MOV R5, UR7 ;  /* 0x0000000700057c02 */ /* 0x000fc60008000f00 */
[----:B--2---:R-:W-:Y:S01]  /*0100*/  IMAD.X R7, RZ, RZ, UR5, P0 ;  /* 0x00000005ff077e24 */ /* 0x004fe200080e06ff */
[----:B-1----:R0:W-:Y:S04]  /*0110*/  STL.64 [R1], R8 ;  /* 0x0000000801007387 */ /* 0x0021e80000100a00 */
[----:B-----5:R0:W-:Y:S04]  /*0120*/  STL.64 [R1+0x8], R10 ;  /* 0x0000080a01007387 */ /* 0x0201e80000100a00 */
[----:B------:R0:W-:Y:S02]  /*0130*/  STL.64 [R1+0x10], R12 ;  /* 0x0000100c01007387 */ /* 0x0001e40000100a00 */
[----:B------:R-:W-:-:S07]  /*0140*/  LEPC R20, `(.L_x_0) ;  /* 0x000000001014794e */ /* 0x000fce0000000000 */
[----:B0--3--:R-:W-:Y:S05]  /*0150*/  CALL.ABS.NOINC R2 ;  /* 0x0000000002007343 */ /* 0x009fea0003c00000 */
.L_x_0:
[----:B------:R-:W-:Y:S05]  /*0160*/  EXIT ;  /* 0x000000000000794d */ /* 0x000fea0003800000 */
.L_x_1:
[----:B------:R-:W-:-:S00]  /*0170*/  BRA `(.L_x_1) ;  /* 0xfffffffc00fc7947 */ /* 0x000fc0000383ffff */
[----:B------:R-:W-:-:S00]  /*0180*/  NOP ;  /* 0x0000000000007918 */ /* 0x000fc00000000000 */
[----:B------:R-:W-:-:S00]  /*0190*/  NOP ;  /* 0x0000000000007918 */ /* 0x000fc00000000000 */
[----:B------:R-:W-:-:S00]  /*01a0*/  NOP ;  /* 0x0000000000007918 */ /* 0x000fc00000000000 */
[----:B------:R-:W-:-:S00]  /*01b0*/  NOP ;  /* 0x0000000000007918 */ /* 0x000fc00000000000 */
[----:B------:R-:W-:-:S00]  /*01c0*/  NOP ;  /* 0x0000000000007918 */ /* 0x000fc00000000000 */
[----:B------:R-:W-:-:S00]  /*01d0*/  NOP ;  /* 0x0000000000007918 */ /* 0x000fc00000000000 */
[----:B------:R-:W-:-:S00]  /*01e0*/  NOP ;  /* 0x0000000000007918 */ /* 0x000fc00000000000 */
[----:B------:R-:W-:-:S00]  /*01f0*/  NOP ;  /* 0x0000000000007918 */ /* 0x000fc00000000000 */
.L_x_2:


//--------------------- .nv.global.init           --------------------------
	.section	.nv.global.init,"aw",@progbits
.nv.global.init:
	.type		$str,@object
	.size		$str,(.L_0 - $str)
$str:
        /*0000*/ 	.byte	0x48, 0x65, 0x6c, 0x6c, 0x6f, 0x20, 0x43, 0x75, 0x64, 0x61, 0x20, 0x62, 0x6c, 0x6f, 0x63, 0x6b
        /*0010*/ 	.byte	0x49, 0x64, 0x78, 0x2e, 0x78, 0x3d, 0x25, 0x64, 0x2c, 0x20, 0x62, 0x6c, 0x6f, 0x63, 0x6b, 0x49
        /*0020*/ 	.byte	0x64, 0x78, 0x2e, 0x79, 0x3d, 0x25, 0x64, 0x2c, 0x20, 0x62, 0x6c, 0x6f, 0x63, 0x6b, 0x49, 0x64
        /*0030*/ 	.byte	0x78, 0x2e, 0x7a, 0x3d, 0x25, 0x64, 0x20, 0x3c, 0x3e, 0x20, 0x74, 0x68, 0x72, 0x65, 0x61, 0x64
        /*0040*/ 	.byte	0x49, 0x64, 0x78, 0x2e, 0x78, 0x3d, 0x25, 0x64, 0x2c, 0x20, 0x74, 0x68, 0x72, 0x65, 0x61, 0x64
        /*0050*/ 	.byte	0x49, 0x64, 0x78, 0x2e, 0x79, 0x3d, 0x25, 0x64, 0x2c, 0x20, 0x74, 0x68, 0x72, 0x65, 0x61, 0x64
        /*0060*/ 	.byte	0x49, 0x64, 0x78, 0x2e, 0x7a, 0x3d, 0x25, 0x64, 0x0a, 0x00
.L_0:


//--------------------- .nv.shared.reserved.0     --------------------------
	.section	.nv.shared.reserved.0,"aw",@nobits
	.weak		__nv_reservedSMEM_offset_0_alias
	.size		__nv_reservedSMEM_offset_0_alias, 0, 64
	.other		__nv_reservedSMEM_offset_0_alias,@"STO_CUDA_RESERVED_SHARED STV_DEFAULT"
__nv_reservedSMEM_offset_0_alias:
	.zero		0
	.zero		64


//--------------------- .nv.constant0._Z10hello_cudav --------------------------
	.section	.nv.constant0._Z10hello_cudav,"a",@progbits
	.sectionflags	@""
	.align	4
.nv.constant0._Z10hello_cudav:
	.zero		896


//--------------------- SYMBOLS --------------------------

	.type		.nv.reservedSmem.offset0,@object
	.size		.nv.reservedSmem.offset0,0x4
	.type		vprintf,@function
